	.headerflags	@"EF_CUDA_TEXMODE_UNIFIED EF_CUDA_64BIT_ADDRESS EF_CUDA_ACCELERATORS EF_CUDA_SM90 EF_CUDA_VIRTUAL_SM(EF_CUDA_SM90)"
	.elftype	@"ET_EXEC"


//--------------------- .nv.info                  --------------------------
	.section	.nv.info,"",@"SHT_CUDA_INFO"
	.align	4


	//----- nvinfo : EIATTR_REGCOUNT
	.align		4
        /*0000*/ 	.byte	0x04, 0x2f
        /*0002*/ 	.short	(.L_1 - .L_0)
	.align		4
.L_0:
        /*0004*/ 	.word	index@(triton_poi_fused_max_pool2d_with_indices_7)
        /*0008*/ 	.word	0x00000018


	//----- nvinfo : EIATTR_MIN_STACK_SIZE
	.align		4
.L_1:
        /*000c*/ 	.byte	0x04, 0x12
        /*000e*/ 	.short	(.L_3 - .L_2)
	.align		4
.L_2:
        /*0010*/ 	.word	index@(triton_poi_fused_max_pool2d_with_indices_7)
        /*0014*/ 	.word	0x00000000


	//----- nvinfo : EIATTR_FRAME_SIZE
	.align		4
.L_3:
        /*0018*/ 	.byte	0x04, 0x11
        /*001a*/ 	.short	(.L_5 - .L_4)
	.align		4
.L_4:
        /*001c*/ 	.word	index@(triton_poi_fused_max_pool2d_with_indices_7)
        /*0020*/ 	.word	0x00000000


	//----- nvinfo : EIATTR_MIN_STACK_SIZE
	.align		4
.L_5:
        /*0024*/ 	.byte	0x04, 0x12
        /*0026*/ 	.short	(.L_7 - .L_6)
	.align		4
.L_6:
        /*0028*/ 	.word	index@(triton_poi_fused_max_pool2d_with_indices_7)
        /*002c*/ 	.word	0x00000000
.L_7:


//--------------------- .nv.info.triton_poi_fused_max_pool2d_with_indices_7 --------------------------
	.section	.nv.info.triton_poi_fused_max_pool2d_with_indices_7,"",@"SHT_CUDA_INFO"
	.sectionflags	@""
	.align	4


	//----- nvinfo : EIATTR_CUDA_API_VERSION
	.align		4
        /*0000*/ 	.byte	0x04, 0x37
        /*0002*/ 	.short	(.L_9 - .L_8)
.L_8:
        /*0004*/ 	.word	0x0000007c


	//----- nvinfo : EIATTR_KPARAM_INFO
	.align		4
.L_9:
        /*0008*/ 	.byte	0x04, 0x17
        /*000a*/ 	.short	(.L_11 - .L_10)
.L_10:
        /*000c*/ 	.word	0x00000000
        /*0010*/ 	.short	0x0003
        /*0012*/ 	.short	0x0018
        /*0014*/ 	.byte	0x00, 0xf0, 0x11, 0x00


	//----- nvinfo : EIATTR_KPARAM_INFO
	.align		4
.L_11:
        /*0018*/ 	.byte	0x04, 0x17
        /*001a*/ 	.short	(.L_13 - .L_12)
.L_12:
        /*001c*/ 	.word	0x00000000
        /*0020*/ 	.short	0x0002
        /*0022*/ 	.short	0x0010
        /*0024*/ 	.byte	0x00, 0xf4, 0x21, 0x00


	//----- nvinfo : EIATTR_KPARAM_INFO
	.align		4
.L_13:
        /*0028*/ 	.byte	0x04, 0x17
        /*002a*/ 	.short	(.L_15 - .L_14)
.L_14:
        /*002c*/ 	.word	0x00000000
        /*0030*/ 	.short	0x0001
        /*0032*/ 	.short	0x0008
        /*0034*/ 	.byte	0x00, 0xf4, 0x21, 0x00


	//----- nvinfo : EIATTR_KPARAM_INFO
	.align		4
.L_15:
        /*0038*/ 	.byte	0x04, 0x17
        /*003a*/ 	.short	(.L_17 - .L_16)
.L_16:
        /*003c*/ 	.word	0x00000000
        /*0040*/ 	.short	0x0000
        /*0042*/ 	.short	0x0000
        /*0044*/ 	.byte	0x00, 0xf4, 0x21, 0x00


	//----- nvinfo : EIATTR_SPARSE_MMA_MASK
	.align		4
.L_17:
        /*0048*/ 	.byte	0x03, 0x50
        /*004a*/ 	.short	0x0000


	//----- nvinfo : EIATTR_MAXREG_COUNT
	.align		4
        /*004c*/ 	.byte	0x03, 0x1b
        /*004e*/ 	.short	0x00ff


	//----- nvinfo : EIATTR_EXIT_INSTR_OFFSETS
	.align		4
        /*0050*/ 	.byte	0x04, 0x1c
        /*0052*/ 	.short	(.L_19 - .L_18)


	//   ....[0]....
.L_18:
        /*0054*/ 	.word	0x000006b0


	//   ....[1]....
        /*0058*/ 	.word	0x000006d0


	//----- nvinfo : EIATTR_REQNTID
	.align		4
.L_19:
        /*005c*/ 	.byte	0x04, 0x10
        /*005e*/ 	.short	(.L_21 - .L_20)
.L_20:
        /*0060*/ 	.word	0x00000080
        /*0064*/ 	.word	0x00000001
        /*0068*/ 	.word	0x00000001


	//----- nvinfo : EIATTR_CBANK_PARAM_SIZE
	.align		4
.L_21:
        /*006c*/ 	.byte	0x03, 0x19
        /*006e*/ 	.short	0x001c


	//----- nvinfo : EIATTR_PARAM_CBANK
	.align		4
        /*0070*/ 	.byte	0x04, 0x0a
        /*0072*/ 	.short	(.L_23 - .L_22)
	.align		4
.L_22:
        /*0074*/ 	.word	index@(.nv.constant0.triton_poi_fused_max_pool2d_with_indices_7)
        /*0078*/ 	.short	0x0210
        /*007a*/ 	.short	0x001c


	//----- nvinfo : EIATTR_SW_WAR
	.align		4
.L_23:
        /*007c*/ 	.byte	0x04, 0x36
        /*007e*/ 	.short	(.L_25 - .L_24)
.L_24:
        /*0080*/ 	.word	0x00000008
.L_25:


//--------------------- .nv.callgraph             --------------------------
	.section	.nv.callgraph,"",@"SHT_CUDA_CALLGRAPH"
	.align	4
	.sectionentsize	8
	.align		4
        /*0000*/ 	.word	0x00000000
	.align		4
        /*0004*/ 	.word	0xffffffff
	.align		4
        /*0008*/ 	.word	0x00000000
	.align		4
        /*000c*/ 	.word	0xfffffffe
	.align		4
        /*0010*/ 	.word	0x00000000
	.align		4
        /*0014*/ 	.word	0xfffffffd
	.align		4
        /*0018*/ 	.word	0x00000000
	.align		4
        /*001c*/ 	.word	0xfffffffc


//--------------------- .text.triton_poi_fused_max_pool2d_with_indices_7 --------------------------
	.section	.text.triton_poi_fused_max_pool2d_with_indices_7,"ax",@progbits
	.align	128
        .global         triton_poi_fused_max_pool2d_with_indices_7
        .type           triton_poi_fused_max_pool2d_with_indices_7,@function
        .size           triton_poi_fused_max_pool2d_with_indices_7,(.L_x_1 - triton_poi_fused_max_pool2d_with_indices_7)
        .other          triton_poi_fused_max_pool2d_with_indices_7,@"STO_CUDA_ENTRY STV_DEFAULT"
triton_poi_fused_max_pool2d_with_indices_7:
.text.triton_poi_fused_max_pool2d_with_indices_7:
[----:B------:R-:W0:Y:S02]  /*0000*/  LDC R1, c[0x0][0x28] ;  /* 0x00000a00ff017b82 */ /* 0x000e240000000800 */
[----:B------:R-:W1:Y:S01]  /*0010*/  S2R R4, SR_TID.X ;  /* 0x0000000000047919 */ /* 0x000e620000002100 */
[----:B------:R-:W-:Y:S01]  /*0020*/  IMAD.MOV.U32 R6, RZ, RZ, RZ ;  /* 0x000000ffff067224 */ /* 0x000fe200078e00ff */
[----:B------:R-:W-:Y:S01]  /*0030*/  ULDC.64 UR4, c[0x0][0x208] ;  /* 0x0000820000047ab9 */ /* 0x000fe20000000a00 */
[----:B------:R-:W2:Y:S01]  /*0040*/  S2R R5, SR_CTAID.X ;  /* 0x0000000000057919 */ /* 0x000ea20000002500 */
[----:B------:R-:W-:Y:S01]  /*0050*/  IMAD.MOV.U32 R21, RZ, RZ, RZ ;  /* 0x000000ffff157224 */ /* 0x000fe200078e00ff */
[----:B------:R-:W-:Y:S01]  /*0060*/  ULDC.64 UR6, c[0x0][0x220] ;  /* 0x0000880000067ab9 */ /* 0x000fe20000000a00 */
[----:B-1----:R-:W-:Y:S02]  /*0070*/  LOP3.LUT R4, R4, 0x7f, RZ, 0xc0, !PT ;  /* 0x0000007f04047812 */ /* 0x002fe400078ec0ff */
[----:B--2---:R-:W-:-:S03]  /*0080*/  SHF.R.S32.HI R3, RZ, 0x18, R5 ;  /* 0x00000018ff037819 */ /* 0x004fc60000011405 */
[----:B------:R-:W-:Y:S02]  /*0090*/  IMAD R5, R5, 0x80, R4 ;  /* 0x0000008005057824 */ /* 0x000fe400078e0204 */
[----:B------:R-:W-:Y:S01]  /*00a0*/  IMAD.MOV.U32 R4, RZ, RZ, RZ ;  /* 0x000000ffff047224 */ /* 0x000fe200078e00ff */
[----:B------:R-:W-:Y:S01]  /*00b0*/  SGXT R3, R3, 0x1 ;  /* 0x000000010303781a */ /* 0x000fe20000000200 */
[C---:B------:R-:W-:Y:S01]  /*00c0*/  IMAD.HI R0, R5.reuse, 0x5397829d, RZ ;  /* 0x5397829d05007827 */ /* 0x040fe200078e02ff */
[----:B------:R-:W-:Y:S02]  /*00d0*/  ISETP.GE.AND P0, PT, R5, 0x3100, PT ;  /* 0x000031000500780c */ /* 0x000fe40003f06270 */
[----:B------:R-:W-:Y:S01]  /*00e0*/  LEA.HI R3, R3, R5, RZ, 0x6 ;  /* 0x0000000503037211 */ /* 0x000fe200078f30ff */
[----:B------:R-:W-:Y:S01]  /*00f0*/  IMAD.HI R8, R5, -0x6db6db6d, R4 ;  /* 0x9249249305087827 */ /* 0x000fe200078e0204 */
[----:B------:R-:W-:Y:S02]  /*0100*/  SHF.R.U32.HI R11, RZ, 0x1f, R0 ;  /* 0x0000001fff0b7819 */ /* 0x000fe40000011600 */
[----:B------:R-:W-:-:S02]  /*0110*/  SHF.R.S32.HI R7, RZ, 0x6, R3 ;  /* 0x00000006ff077819 */ /* 0x000fc40000011403 */
[----:B------:R-:W-:Y:S02]  /*0120*/  SHF.R.U32.HI R9, RZ, 0x1f, R8 ;  /* 0x0000001fff097819 */ /* 0x000fe40000011608 */
[----:B------:R-:W-:Y:S01]  /*0130*/  LOP3.LUT R3, R3, 0xffffffc0, RZ, 0xc0, !PT ;  /* 0xffffffc003037812 */ /* 0x000fe200078ec0ff */
[----:B------:R-:W-:Y:S01]  /*0140*/  IMAD.HI R2, R7, -0x6db6db6d, R6 ;  /* 0x9249249307027827 */ /* 0x000fe200078e0206 */
[----:B------:R-:W-:Y:S02]  /*0150*/  LEA.HI.SX32 R9, R8, R9, 0x18 ;  /* 0x0000000908097211 */ /* 0x000fe400078fc2ff */
[----:B------:R-:W-:Y:S01]  /*0160*/  LEA.HI.SX32 R11, R0, R11, 0x16 ;  /* 0x0000000b000b7211 */ /* 0x000fe200078fb2ff */
[----:B------:R-:W-:Y:S01]  /*0170*/  IMAD.MOV.U32 R8, RZ, RZ, RZ ;  /* 0x000000ffff087224 */ /* 0x000fe200078e00ff */
[----:B------:R-:W-:Y:S01]  /*0180*/  SHF.R.U32.HI R13, RZ, 0x1f, R2 ;  /* 0x0000001fff0d7819 */ /* 0x000fe20000011602 */
[----:B------:R-:W-:Y:S02]  /*0190*/  IMAD.IADD R0, R5, 0x1, -R3 ;  /* 0x0000000105007824 */ /* 0x000fe400078e0a03 */
[----:B------:R-:W-:Y:S01]  /*01a0*/  IMAD.HI R4, R9, -0x6db6db6d, R8 ;  /* 0x9249249309047827 */ /* 0x000fe200078e0208 */
[----:B------:R-:W-:-:S02]  /*01b0*/  LEA.HI R6, R2, R13, RZ, 0x1e ;  /* 0x0000000d02067211 */ /* 0x000fc400078ff0ff */
[----:B------:R-:W1:Y:S01]  /*01c0*/  LDC.64 R2, c[0x0][0x210] ;  /* 0x00008400ff027b82 */ /* 0x000e620000000a00 */
[----:B------:R-:W-:Y:S01]  /*01d0*/  IMAD R11, R11, 0x3840, R0 ;  /* 0x000038400b0b7824 */ /* 0x000fe200078e0200 */
[----:B------:R-:W-:Y:S01]  /*01e0*/  SHF.R.U32.HI R13, RZ, 0x1f, R4 ;  /* 0x0000001fff0d7819 */ /* 0x000fe20000011604 */
[----:B------:R-:W-:Y:S02]  /*01f0*/  IMAD R6, R6, -0x7, R7 ;  /* 0xfffffff906067824 */ /* 0x000fe400078e0207 */
[----:B------:R-:W-:Y:S01]  /*0200*/  IMAD.MOV.U32 R0, RZ, RZ, RZ ;  /* 0x000000ffff007224 */ /* 0x000fe200078e00ff */
[----:B------:R-:W-:Y:S01]  /*0210*/  LEA.HI R13, R4, R13, RZ, 0x1e ;  /* 0x0000000d040d7211 */ /* 0x000fe200078ff0ff */
[----:B------:R-:W-:-:S04]  /*0220*/  IMAD R6, R6, 0x80, R11 ;  /* 0x0000008006067824 */ /* 0x000fc800078e020b */
[----:B------:R-:W-:Y:S02]  /*0230*/  IMAD R7, R13, -0x7, R9 ;  /* 0xfffffff90d077824 */ /* 0x000fe400078e0209 */
[----:B------:R-:W-:Y:S02]  /*0240*/  IMAD.MOV.U32 R9, RZ, RZ, RZ ;  /* 0x000000ffff097224 */ /* 0x000fe400078e00ff */
[----:B------:R-:W-:-:S04]  /*0250*/  IMAD R7, R7, 0x780, R6 ;  /* 0x0000078007077824 */ /* 0x000fc800078e0206 */
[C---:B------:R-:W-:Y:S02]  /*0260*/  VIADD R13, R7.reuse, 0x40 ;  /* 0x00000040070d7836 */ /* 0x040fe40000000000 */
[C---:B------:R-:W-:Y:S02]  /*0270*/  VIADD R15, R7.reuse, 0x80 ;  /* 0x00000080070f7836 */ /* 0x040fe40000000000 */
[----:B-1----:R-:W-:-:S04]  /*0280*/  IMAD.WIDE R10, R7, 0x4, R2 ;  /* 0x00000004070a7825 */ /* 0x002fc800078e0202 */
[--C-:B------:R-:W-:Y:S01]  /*0290*/  IMAD.WIDE R12, R13, 0x4, R2.reuse ;  /* 0x000000040d0c7825 */ /* 0x100fe200078e0202 */
[----:B------:R1:W2:Y:S04]  /*02a0*/  @!P0 LDG.E R9, desc[UR4][R10.64] ;  /* 0x000000040a098981 */ /* 0x0002a8000c1e1900 */
[----:B------:R3:W2:Y:S01]  /*02b0*/  @!P0 LDG.E R0, desc[UR4][R12.64] ;  /* 0x000000040c008981 */ /* 0x0006a2000c1e1900 */
[----:B------:R-:W-:-:S04]  /*02c0*/  IMAD.WIDE R14, R15, 0x4, R2 ;  /* 0x000000040f0e7825 */ /* 0x000fc800078e0202 */
[C---:B------:R-:W-:Y:S01]  /*02d0*/  VIADD R17, R7.reuse, 0x3c0 ;  /* 0x000003c007117836 */ /* 0x040fe20000000000 */
[----:B------:R4:W5:Y:S01]  /*02e0*/  @!P0 LDG.E R8, desc[UR4][R14.64] ;  /* 0x000000040e088981 */ /* 0x000962000c1e1900 */
[----:B------:R-:W-:Y:S02]  /*02f0*/  VIADD R19, R7, 0x400 ;  /* 0x0000040007137836 */ /* 0x000fe40000000000 */
[----:B------:R-:W-:-:S05]  /*0300*/  IMAD.WIDE R16, R17, 0x4, R2 ;  /* 0x0000000411107825 */ /* 0x000fca00078e0202 */
[----:B------:R-:W5:Y:S01]  /*0310*/  @!P0 LDG.E R21, desc[UR4][R16.64] ;  /* 0x0000000410158981 */ /* 0x000f62000c1e1900 */
[----:B------:R-:W-:Y:S02]  /*0320*/  IMAD.MOV.U32 R6, RZ, RZ, RZ ;  /* 0x000000ffff067224 */ /* 0x000fe400078e00ff */
[----:B-1----:R-:W-:-:S04]  /*0330*/  IMAD.WIDE R10, R19, 0x4, R2 ;  /* 0x00000004130a7825 */ /* 0x002fc800078e0202 */
[----:B---3--:R-:W-:Y:S01]  /*0340*/  VIADD R13, R7, 0x440 ;  /* 0x00000440070d7836 */ /* 0x008fe20000000000 */
[----:B------:R1:W3:Y:S01]  /*0350*/  @!P0 LDG.E R6, desc[UR4][R10.64] ;  /* 0x000000040a068981 */ /* 0x0002e2000c1e1900 */
[----:B------:R-:W-:Y:S02]  /*0360*/  IMAD.MOV.U32 R19, RZ, RZ, RZ ;  /* 0x000000ffff137224 */ /* 0x000fe400078e00ff */
[----:B------:R-:W-:-:S04]  /*0370*/  IMAD.WIDE R12, R13, 0x4, R2 ;  /* 0x000000040d0c7825 */ /* 0x000fc800078e0202 */
[----:B----4-:R-:W-:Y:S01]  /*0380*/  VIADD R15, R7, 0x780 ;  /* 0x00000780070f7836 */ /* 0x010fe20000000000 */
[----:B------:R-:W4:Y:S01]  /*0390*/  @!P0 LDG.E R19, desc[UR4][R12.64] ;  /* 0x000000040c138981 */ /* 0x000f22000c1e1900 */
[----:B------:R-:W-:Y:S02]  /*03a0*/  IMAD.MOV.U32 R4, RZ, RZ, RZ ;  /* 0x000000ffff047224 */ /* 0x000fe400078e00ff */
[----:B------:R-:W-:-:S05]  /*03b0*/  IMAD.WIDE R14, R15, 0x4, R2 ;  /* 0x000000040f0e7825 */ /* 0x000fca00078e0202 */
[----:B------:R-:W4:Y:S01]  /*03c0*/  @!P0 LDG.E R4, desc[UR4][R14.64] ;  /* 0x000000040e048981 */ /* 0x000f22000c1e1900 */
[----:B-1----:R-:W-:Y:S02]  /*03d0*/  P2R R10, PR, RZ, 0x1 ;  /* 0x00000001ff0a7803 */ /* 0x002fe40000000000 */
[C---:B--2---:R-:W-:Y:S02]  /*03e0*/  FSETP.GT.AND P5, PT, R0.reuse, R9, PT ;  /* 0x000000090000720b */ /* 0x044fe40003fa4000 */
[----:B------:R-:W-:Y:S02]  /*03f0*/  FSETP.NAN.AND P1, PT, R0, R0, PT ;  /* 0x000000000000720b */ /* 0x000fe40003f28000 */
[----:B-----5:R-:W-:-:S09]  /*0400*/  FSETP.NAN.AND P2, PT, R8, R8, PT ;  /* 0x000000080800720b */ /* 0x020fd20003f48000 */
[----:B------:R-:W-:Y:S01]  /*0410*/  @!P5 FSEL R0, R0, R9, P1 ;  /* 0x000000090000d208 */ /* 0x000fe20000800000 */
[----:B------:R-:W-:Y:S01]  /*0420*/  VIADD R9, R7, 0x7c0 ;  /* 0x000007c007097836 */ /* 0x000fe20000000000 */
[----:B------:R-:W-:Y:S01]  /*0430*/  FSETP.NAN.AND P1, PT, R21, R21, PT ;  /* 0x000000151500720b */ /* 0x000fe20003f28000 */
[----:B------:R-:W-:Y:S01]  /*0440*/  VIADD R7, R7, 0x800 ;  /* 0x0000080007077836 */ /* 0x000fe20000000000 */
[----:B------:R-:W-:-:S04]  /*0450*/  FSETP.GEU.AND P4, PT, R0, R8, PT ;  /* 0x000000080000720b */ /* 0x000fc80003f8e000 */
[----:B------:R-:W-:Y:S02]  /*0460*/  @!P2 FSEL R8, R8, R0, !P4 ;  /* 0x000000000808a208 */ /* 0x000fe40006000000 */
[----:B---3--:R-:W-:Y:S02]  /*0470*/  FSETP.NAN.AND P3, PT, R6, R6, PT ;  /* 0x000000060600720b */ /* 0x008fe40003f68000 */
[----:B------:R-:W-:-:S04]  /*0480*/  FSETP.GEU.AND P2, PT, R8, R21, PT ;  /* 0x000000150800720b */ /* 0x000fc80003f4e000 */
[----:B------:R-:W-:Y:S01]  /*0490*/  @!P1 FSEL R21, R21, R8, !P2 ;  /* 0x0000000815159208 */ /* 0x000fe20005000000 */
[----:B------:R-:W-:Y:S01]  /*04a0*/  IMAD.WIDE R8, R9, 0x4, R2 ;  /* 0x0000000409087825 */ /* 0x000fe200078e0202 */
[----:B----4-:R-:W-:Y:S02]  /*04b0*/  FSETP.NAN.AND P6, PT, R19, R19, PT ;  /* 0x000000131300720b */ /* 0x010fe40003fc8000 */
[----:B------:R-:W-:-:S04]  /*04c0*/  FSETP.GEU.AND P1, PT, R21, R6, PT ;  /* 0x000000061500720b */ /* 0x000fc80003f2e000 */
[----:B------:R-:W-:Y:S02]  /*04d0*/  @!P3 FSEL R6, R6, R21, !P1 ;  /* 0x000000150606b208 */ /* 0x000fe40004800000 */
[----:B------:R-:W-:Y:S02]  /*04e0*/  FSETP.NAN.AND P0, PT, R4, R4, PT ;  /* 0x000000040400720b */ /* 0x000fe40003f08000 */
[----:B------:R-:W-:-:S04]  /*04f0*/  FSETP.GEU.AND P3, PT, R6, R19, PT ;  /* 0x000000130600720b */ /* 0x000fc80003f6e000 */
[----:B------:R-:W-:-:S04]  /*0500*/  @!P6 FSEL R19, R19, R6, !P3 ;  /* 0x000000061313e208 */ /* 0x000fc80005800000 */
[----:B------:R-:W-:-:S04]  /*0510*/  FSETP.GEU.AND P6, PT, R19, R4, PT ;  /* 0x000000041300720b */ /* 0x000fc80003fce000 */
[----:B------:R-:W-:Y:S02]  /*0520*/  @!P0 FSEL R4, R4, R19, !P6 ;  /* 0x0000001304048208 */ /* 0x000fe40007000000 */
[----:B------:R-:W-:Y:S02]  /*0530*/  ISETP.NE.AND P0, PT, R10, RZ, PT ;  /* 0x000000ff0a00720c */ /* 0x000fe40003f05270 */
[----:B------:R-:W-:Y:S01]  /*0540*/  CS2R R10, SRZ ;  /* 0x00000000000a7805 */ /* 0x000fe2000001ff00 */
[----:B------:R-:W-:Y:S02]  /*0550*/  IMAD.WIDE R2, R7, 0x4, R2 ;  /* 0x0000000407027825 */ /* 0x000fe400078e0202 */
[----:B------:R-:W1:Y:S08]  /*0560*/  LDC.64 R6, c[0x0][0x218] ;  /* 0x00008600ff067b82 */ /* 0x000e700000000a00 */
[----:B------:R-:W2:Y:S04]  /*0570*/  @!P0 LDG.E R10, desc[UR4][R8.64] ;  /* 0x00000004080a8981 */ /* 0x000ea8000c1e1900 */
[----:B------:R1:W3:Y:S01]  /*0580*/  @!P0 LDG.E R11, desc[UR4][R2.64] ;  /* 0x00000004020b8981 */ /* 0x0002e2000c1e1900 */
[----:B------:R-:W-:-:S04]  /*0590*/  SEL R0, RZ, 0x1, !P5 ;  /* 0x00000001ff007807 */ /* 0x000fc80006800000 */
[----:B------:R-:W-:-:S04]  /*05a0*/  SEL R0, R0, 0x2, P4 ;  /* 0x0000000200007807 */ /* 0x000fc80002000000 */
[----:B------:R-:W-:Y:S01]  /*05b0*/  SEL R0, R0, 0x3, P2 ;  /* 0x0000000300007807 */ /* 0x000fe20001000000 */
[----:B-1----:R-:W-:-:S03]  /*05c0*/  IMAD.WIDE R2, R5, 0x4, R6 ;  /* 0x0000000405027825 */ /* 0x002fc600078e0206 */
[----:B------:R-:W-:-:S04]  /*05d0*/  SEL R0, R0, 0x4, P1 ;  /* 0x0000000400007807 */ /* 0x000fc80000800000 */
[----:B------:R-:W-:-:S04]  /*05e0*/  SEL R0, R0, 0x5, P3 ;  /* 0x0000000500007807 */ /* 0x000fc80001800000 */
[----:B------:R-:W-:Y:S02]  /*05f0*/  SEL R0, R0, 0x6, P6 ;  /* 0x0000000600007807 */ /* 0x000fe40003000000 */
[-C--:B--2---:R-:W-:Y:S02]  /*0600*/  FSETP.NAN.AND P5, PT, R10, R10.reuse, PT ;  /* 0x0000000a0a00720b */ /* 0x084fe40003fa8000 */
[----:B------:R-:W-:Y:S02]  /*0610*/  FSETP.GEU.AND P2, PT, R4, R10, PT ;  /* 0x0000000a0400720b */ /* 0x000fe40003f4e000 */
[----:B---3--:R-:W-:Y:S02]  /*0620*/  FSETP.NAN.AND P4, PT, R11, R11, PT ;  /* 0x0000000b0b00720b */ /* 0x008fe40003f88000 */
[----:B------:R-:W-:-:S07]  /*0630*/  SEL R0, R0, 0x7, P2 ;  /* 0x0000000700007807 */ /* 0x000fce0001000000 */
[----:B------:R-:W-:Y:S02]  /*0640*/  @!P5 FSEL R10, R10, R4, !P2 ;  /* 0x000000040a0ad208 */ /* 0x000fe40005000000 */
[----:B------:R-:W-:Y:S02]  /*0650*/  IADD3 R4, P3, R5, UR6, RZ ;  /* 0x0000000605047c10 */ /* 0x000fe4000ff7e0ff */
[----:B------:R-:W-:Y:S02]  /*0660*/  FSETP.GEU.AND P1, PT, R10, R11, PT ;  /* 0x0000000b0a00720b */ /* 0x000fe40003f2e000 */
[----:B------:R-:W-:Y:S02]  /*0670*/  LEA.HI.X.SX32 R5, R5, UR7, 0x1, P3 ;  /* 0x0000000705057c11 */ /* 0x000fe400098f0eff */
[----:B------:R-:W-:Y:S02]  /*0680*/  @!P4 SEL R11, R11, R10, !P1 ;  /* 0x0000000a0b0bc207 */ /* 0x000fe40004800000 */
[----:B------:R-:W-:-:S03]  /*0690*/  SEL R7, R0, 0x8, P1 ;  /* 0x0000000800077807 */ /* 0x000fc60000800000 */
[----:B------:R1:W-:Y:S01]  /*06a0*/  @!P0 STG.E desc[UR4][R2.64], R11 ;  /* 0x0000000b02008986 */ /* 0x0003e2000c101904 */
[----:B------:R-:W-:Y:S05]  /*06b0*/  @P0 EXIT ;  /* 0x000000000000094d */ /* 0x000fea0003800000 */
[----:B------:R-:W-:Y:S01]  /*06c0*/  STG.E.U8 desc[UR4][R4.64], R7 ;  /* 0x0000000704007986 */ /* 0x000fe2000c101104 */
[----:B------:R-:W-:Y:S05]  /*06d0*/  EXIT ;  /* 0x000000000000794d */ /* 0x000fea0003800000 */
.L_x_0:
[----:B------:R-:W-:-:S00]  /*06e0*/  BRA `(.L_x_0) ;  /* 0xfffffffc00fc7947 */ /* 0x000fc0000383ffff */
[----:B------:R-:W-:-:S00]  /*06f0*/  NOP ;  /* 0x0000000000007918 */ /* 0x000fc00000000000 */
        /* <DEDUP_REMOVED lines=8> */
.L_x_1:


//--------------------- .nv.constant0.triton_poi_fused_max_pool2d_with_indices_7 --------------------------
	.section	.nv.constant0.triton_poi_fused_max_pool2d_with_indices_7,"a",@progbits
	.sectionflags	@""
	.align	4
.nv.constant0.triton_poi_fused_max_pool2d_with_indices_7:
	.zero		556
